//
// Generated by NVIDIA NVVM Compiler
//
// Compiler Build ID: CL-36424714
// Cuda compilation tools, release 13.0, V13.0.88
// Based on NVVM 20.0.0
//

.version 9.0
.target sm_100
.address_size 64

	// .globl	_Z21wagner_fischer_kernelPiPcS0_mm

.visible .entry _Z21wagner_fischer_kernelPiPcS0_mm(
	.param .u64 .ptr .align 1 _Z21wagner_fischer_kernelPiPcS0_mm_param_0,
	.param .u64 .ptr .align 1 _Z21wagner_fischer_kernelPiPcS0_mm_param_1,
	.param .u64 .ptr .align 1 _Z21wagner_fischer_kernelPiPcS0_mm_param_2,
	.param .u64 _Z21wagner_fischer_kernelPiPcS0_mm_param_3,
	.param .u64 _Z21wagner_fischer_kernelPiPcS0_mm_param_4
)
{
	.reg .pred 	%p<23>;
	.reg .b16 	%rs<13>;
	.reg .b32 	%r<34>;
	.reg .b64 	%rd<84>;

	ld.param.u64 	%rd14, [_Z21wagner_fischer_kernelPiPcS0_mm_param_0];
	ld.param.u64 	%rd15, [_Z21wagner_fischer_kernelPiPcS0_mm_param_1];
	ld.param.u64 	%rd16, [_Z21wagner_fischer_kernelPiPcS0_mm_param_2];
	ld.param.u64 	%rd13, [_Z21wagner_fischer_kernelPiPcS0_mm_param_3];
	ld.param.u64 	%rd17, [_Z21wagner_fischer_kernelPiPcS0_mm_param_4];
	cvta.to.global.u64 	%rd1, %rd14;
	cvta.to.global.u64 	%rd18, %rd16;
	cvta.to.global.u64 	%rd2, %rd15;
	mov.u32 	%r1, %tid.x;
	cvt.u64.u32 	%rd19, %r1;
	add.s64 	%rd3, %rd18, %rd19;
	add.s64 	%rd4, %rd17, 1;
	mul.wide.u32 	%rd20, %r1, 4;
	add.s64 	%rd5, %rd1, %rd20;
	add.s64 	%rd21, %rd4, %rd13;
	max.u64 	%rd6, %rd21, 1;
	setp.lt.u64 	%p1, %rd21, 2;
	mov.b32 	%r33, 0;
	@%p1 bra 	$L__BB0_22;
	and.b64  	%rd7, %rd6, -2;
	not.b32 	%r32, %r1;
	mov.u64 	%rd83, %rd7;
$L__BB0_2:
	mov.u32 	%r3, %r32;
	add.s32 	%r32, %r3, 2;
	add.s32 	%r5, %r3, 1;
	setp.lt.s32 	%p2, %r5, 0;
	cvt.s64.s32 	%rd22, %r5;
	setp.lt.u64 	%p3, %rd13, %rd22;
	or.pred  	%p4, %p2, %p3;
	@%p4 bra 	$L__BB0_10;
	setp.ne.s32 	%p5, %r32, 1;
	@%p5 bra 	$L__BB0_5;
	st.global.u32 	[%rd5], %r1;
	bra.uni 	$L__BB0_11;
$L__BB0_5:
	setp.ne.s32 	%p6, %r1, 0;
	@%p6 bra 	$L__BB0_7;
	cvt.u64.u32 	%rd38, %r5;
	mul.lo.s64 	%rd39, %rd4, %rd38;
	shl.b64 	%rd40, %rd39, 2;
	add.s64 	%rd41, %rd1, %rd40;
	st.global.u32 	[%rd41], %r5;
	bra.uni 	$L__BB0_11;
$L__BB0_7:
	cvt.u64.u32 	%rd9, %r3;
	add.s64 	%rd23, %rd2, %rd9;
	ld.global.nc.u8 	%rs1, [%rd23];
	cvt.u16.u8 	%rs2, %rs1;
	ld.global.nc.u8 	%rs3, [%rd3+-1];
	cvt.u16.u8 	%rs4, %rs3;
	setp.ne.s16 	%p7, %rs2, %rs4;
	@%p7 bra 	$L__BB0_9;
	mul.lo.s64 	%rd31, %rd4, %rd9;
	shl.b64 	%rd32, %rd31, 2;
	add.s64 	%rd33, %rd5, %rd32;
	ld.global.u32 	%r16, [%rd33+-4];
	cvt.u64.u32 	%rd34, %r5;
	mul.lo.s64 	%rd35, %rd4, %rd34;
	shl.b64 	%rd36, %rd35, 2;
	add.s64 	%rd37, %rd5, %rd36;
	st.global.u32 	[%rd37], %r16;
	bra.uni 	$L__BB0_10;
$L__BB0_9:
	mul.lo.s64 	%rd24, %rd4, %rd9;
	shl.b64 	%rd25, %rd24, 2;
	add.s64 	%rd26, %rd5, %rd25;
	ld.global.u32 	%r10, [%rd26+-4];
	ld.global.u32 	%r11, [%rd26];
	min.s32 	%r12, %r10, %r11;
	cvt.u64.u32 	%rd27, %r5;
	mul.lo.s64 	%rd28, %rd4, %rd27;
	shl.b64 	%rd29, %rd28, 2;
	add.s64 	%rd30, %rd5, %rd29;
	ld.global.u32 	%r13, [%rd30+-4];
	min.s32 	%r14, %r12, %r13;
	add.s32 	%r15, %r14, 1;
	st.global.u32 	[%rd30], %r15;
$L__BB0_10:
	bar.sync 	0;
$L__BB0_11:
	setp.lt.s32 	%p8, %r32, 0;
	cvt.s64.s32 	%rd42, %r32;
	setp.lt.u64 	%p9, %rd13, %rd42;
	or.pred  	%p10, %p8, %p9;
	@%p10 bra 	$L__BB0_17;
	setp.eq.s32 	%p11, %r3, -2;
	@%p11 bra 	$L__BB0_19;
	setp.eq.s32 	%p12, %r1, 0;
	@%p12 bra 	$L__BB0_18;
	cvt.u64.u32 	%rd10, %r5;
	add.s64 	%rd43, %rd2, %rd10;
	ld.global.nc.u8 	%rs5, [%rd43];
	cvt.u16.u8 	%rs6, %rs5;
	ld.global.nc.u8 	%rs7, [%rd3+-1];
	cvt.u16.u8 	%rs8, %rs7;
	setp.eq.s16 	%p13, %rs6, %rs8;
	@%p13 bra 	$L__BB0_16;
	mul.lo.s64 	%rd44, %rd4, %rd10;
	shl.b64 	%rd45, %rd44, 2;
	add.s64 	%rd46, %rd5, %rd45;
	ld.global.u32 	%r17, [%rd46+-4];
	ld.global.u32 	%r18, [%rd46];
	min.s32 	%r19, %r17, %r18;
	cvt.u64.u32 	%rd47, %r32;
	mul.lo.s64 	%rd48, %rd4, %rd47;
	shl.b64 	%rd49, %rd48, 2;
	add.s64 	%rd50, %rd5, %rd49;
	ld.global.u32 	%r20, [%rd50+-4];
	min.s32 	%r21, %r19, %r20;
	add.s32 	%r22, %r21, 1;
	st.global.u32 	[%rd50], %r22;
	bra.uni 	$L__BB0_17;
$L__BB0_16:
	mul.lo.s64 	%rd51, %rd4, %rd10;
	shl.b64 	%rd52, %rd51, 2;
	add.s64 	%rd53, %rd5, %rd52;
	ld.global.u32 	%r23, [%rd53+-4];
	cvt.u64.u32 	%rd54, %r32;
	mul.lo.s64 	%rd55, %rd4, %rd54;
	shl.b64 	%rd56, %rd55, 2;
	add.s64 	%rd57, %rd5, %rd56;
	st.global.u32 	[%rd57], %r23;
$L__BB0_17:
	bar.sync 	0;
	bra.uni 	$L__BB0_20;
$L__BB0_18:
	cvt.u64.u32 	%rd58, %r32;
	mul.lo.s64 	%rd59, %rd4, %rd58;
	shl.b64 	%rd60, %rd59, 2;
	add.s64 	%rd61, %rd1, %rd60;
	st.global.u32 	[%rd61], %r32;
	bra.uni 	$L__BB0_20;
$L__BB0_19:
	st.global.u32 	[%rd5], %r1;
$L__BB0_20:
	add.s64 	%rd83, %rd83, -2;
	setp.ne.s64 	%p14, %rd83, 0;
	@%p14 bra 	$L__BB0_2;
	cvt.u32.u64 	%r33, %rd7;
$L__BB0_22:
	and.b64  	%rd62, %rd6, 1;
	setp.eq.b64 	%p15, %rd62, 1;
	not.pred 	%p16, %p15;
	@%p16 bra 	$L__BB0_32;
	sub.s32 	%r8, %r33, %r1;
	setp.lt.s32 	%p17, %r8, 0;
	cvt.s64.s32 	%rd63, %r8;
	setp.lt.u64 	%p18, %rd13, %rd63;
	or.pred  	%p19, %p17, %p18;
	@%p19 bra 	$L__BB0_29;
	setp.eq.s32 	%p20, %r8, 0;
	@%p20 bra 	$L__BB0_31;
	setp.eq.s32 	%p21, %r1, 0;
	@%p21 bra 	$L__BB0_30;
	add.s32 	%r24, %r8, -1;
	cvt.u64.u32 	%rd12, %r24;
	add.s64 	%rd64, %rd2, %rd12;
	ld.global.nc.u8 	%rs9, [%rd64];
	cvt.u16.u8 	%rs10, %rs9;
	ld.global.nc.u8 	%rs11, [%rd3+-1];
	cvt.u16.u8 	%rs12, %rs11;
	setp.eq.s16 	%p22, %rs10, %rs12;
	@%p22 bra 	$L__BB0_28;
	mul.lo.s64 	%rd65, %rd4, %rd12;
	shl.b64 	%rd66, %rd65, 2;
	add.s64 	%rd67, %rd5, %rd66;
	ld.global.u32 	%r25, [%rd67+-4];
	ld.global.u32 	%r26, [%rd67];
	min.s32 	%r27, %r25, %r26;
	cvt.u64.u32 	%rd68, %r8;
	mul.lo.s64 	%rd69, %rd4, %rd68;
	shl.b64 	%rd70, %rd69, 2;
	add.s64 	%rd71, %rd5, %rd70;
	ld.global.u32 	%r28, [%rd71+-4];
	min.s32 	%r29, %r27, %r28;
	add.s32 	%r30, %r29, 1;
	st.global.u32 	[%rd71], %r30;
	bra.uni 	$L__BB0_29;
$L__BB0_28:
	mul.lo.s64 	%rd72, %rd4, %rd12;
	shl.b64 	%rd73, %rd72, 2;
	add.s64 	%rd74, %rd5, %rd73;
	ld.global.u32 	%r31, [%rd74+-4];
	cvt.u64.u32 	%rd75, %r8;
	mul.lo.s64 	%rd76, %rd4, %rd75;
	shl.b64 	%rd77, %rd76, 2;
	add.s64 	%rd78, %rd5, %rd77;
	st.global.u32 	[%rd78], %r31;
$L__BB0_29:
	bar.sync 	0;
	bra.uni 	$L__BB0_32;
$L__BB0_30:
	cvt.u64.u32 	%rd79, %r8;
	mul.lo.s64 	%rd80, %rd4, %rd79;
	shl.b64 	%rd81, %rd80, 2;
	add.s64 	%rd82, %rd1, %rd81;
	st.global.u32 	[%rd82], %r8;
	bra.uni 	$L__BB0_32;
$L__BB0_31:
	st.global.u32 	[%rd5], %r1;
$L__BB0_32:
	ret;

}


// ===== COMPILED SASS (sm_100) =====

	.target	sm_100

	.elftype	@"ET_EXEC"


//--------------------- .note.nv.tkinfo           --------------------------
	.section	.note.nv.tkinfo,"",@"SHT_NOTE"
	.sectionflags	@"SHF_NOTE_NV_TKINFO"
	.tkinfo
        /*0018*/ 	.word	0x00000002
        /*0030*/ 	.string	""
        /*0030*/ 	.string	"ptxas"
        /*0030*/ 	.string	"Cuda compilation tools, release 13.0, V13.0.88"
        /*0030*/ 	.string	"Build cuda_13.0.r13.0/compiler.36424714_0"
        /*0030*/ 	.string	"-arch sm_100 -m 64 "



//--------------------- .note.nv.cuinfo           --------------------------
	.section	.note.nv.cuinfo,"",@"SHT_NOTE"
	.sectionflags	@"SHF_NOTE_NV_CUINFO"
        /*0018*/ 	.short	0x0002
        /*001a*/ 	.short	0x0064
        /*001c*/ 	.short	0x0082
	.zero		2


//--------------------- .nv.info                  --------------------------
	.section	.nv.info,"",@"SHT_CUDA_INFO"
	.align	4


	//----- nvinfo : EIATTR_REGCOUNT
	.align		4
        /*0000*/ 	.byte	0x04, 0x2f
        /*0002*/ 	.short	(.L_1 - .L_0)
	.align		4
.L_0:
        /*0004*/ 	.word	index@(_Z21wagner_fischer_kernelPiPcS0_mm)
        /*0008*/ 	.word	0x0000001c


	//----- nvinfo : EIATTR_FRAME_SIZE
	.align		4
.L_1:
        /*000c*/ 	.byte	0x04, 0x11
        /*000e*/ 	.short	(.L_3 - .L_2)
	.align		4
.L_2:
        /*0010*/ 	.word	index@(_Z21wagner_fischer_kernelPiPcS0_mm)
        /*0014*/ 	.word	0x00000000


	//----- nvinfo : EIATTR_MIN_STACK_SIZE
	.align		4
.L_3:
        /*0018*/ 	.byte	0x04, 0x12
        /*001a*/ 	.short	(.L_5 - .L_4)
	.align		4
.L_4:
        /*001c*/ 	.word	index@(_Z21wagner_fischer_kernelPiPcS0_mm)
        /*0020*/ 	.word	0x00000000
.L_5:


//--------------------- .nv.compat                --------------------------
	.section	.nv.compat,"",@"SHT_CUDA_COMPAT_INFO"
	.align	4
        /*0000*/ 	.byte	0x02, 0x09, 0x00, 0x00, 0x02, 0x02, 0x01, 0x00, 0x02, 0x05, 0x05, 0x00, 0x03, 0x07, 0x01, 0x01
        /*0010*/ 	.byte	0x02, 0x03, 0x00, 0x00, 0x02, 0x06, 0x01, 0x00, 0x04, 0x0b, 0x08, 0x00, 0x09, 0x00, 0x00, 0x00
        /*0020*/ 	.byte	0x00, 0x00, 0x00, 0x00


//--------------------- .nv.info._Z21wagner_fischer_kernelPiPcS0_mm --------------------------
	.section	.nv.info._Z21wagner_fischer_kernelPiPcS0_mm,"",@"SHT_CUDA_INFO"
	.sectionflags	@""
	.align	4


	//----- nvinfo : EIATTR_CUDA_API_VERSION
	.align		4
        /*0000*/ 	.byte	0x04, 0x37
        /*0002*/ 	.short	(.L_7 - .L_6)
.L_6:
        /*0004*/ 	.word	0x00000082


	//----- nvinfo : EIATTR_KPARAM_INFO
	.align		4
.L_7:
        /*0008*/ 	.byte	0x04, 0x17
        /*000a*/ 	.short	(.L_9 - .L_8)
.L_8:
        /*000c*/ 	.word	0x00000000
        /*0010*/ 	.short	0x0004
        /*0012*/ 	.short	0x0020
        /*0014*/ 	.byte	0x00, 0xf0, 0x21, 0x00


	//----- nvinfo : EIATTR_KPARAM_INFO
	.align		4
.L_9:
        /*0018*/ 	.byte	0x04, 0x17
        /*001a*/ 	.short	(.L_11 - .L_10)
.L_10:
        /*001c*/ 	.word	0x00000000
        /*0020*/ 	.short	0x0003
        /*0022*/ 	.short	0x0018
        /*0024*/ 	.byte	0x00, 0xf0, 0x21, 0x00


	//----- nvinfo : EIATTR_KPARAM_INFO
	.align		4
.L_11:
        /*0028*/ 	.byte	0x04, 0x17
        /*002a*/ 	.short	(.L_13 - .L_12)
.L_12:
        /*002c*/ 	.word	0x00000000
        /*0030*/ 	.short	0x0002
        /*0032*/ 	.short	0x0010
        /*0034*/ 	.byte	0x00, 0xf5, 0x21, 0x00


	//----- nvinfo : EIATTR_KPARAM_INFO
	.align		4
.L_13:
        /*0038*/ 	.byte	0x04, 0x17
        /*003a*/ 	.short	(.L_15 - .L_14)
.L_14:
        /*003c*/ 	.word	0x00000000
        /*0040*/ 	.short	0x0001
        /*0042*/ 	.short	0x0008
        /*0044*/ 	.byte	0x00, 0xf5, 0x21, 0x00


	//----- nvinfo : EIATTR_KPARAM_INFO
	.align		4
.L_15:
        /*0048*/ 	.byte	0x04, 0x17
        /*004a*/ 	.short	(.L_17 - .L_16)
.L_16:
        /*004c*/ 	.word	0x00000000
        /*0050*/ 	.short	0x0000
        /*0052*/ 	.short	0x0000
        /*0054*/ 	.byte	0x00, 0xf5, 0x21, 0x00


	//----- nvinfo : EIATTR_SPARSE_MMA_MASK
	.align		4
.L_17:
        /*0058*/ 	.byte	0x03, 0x50
        /*005a*/ 	.short	0x0000


	//----- nvinfo : EIATTR_MAXREG_COUNT
	.align		4
        /*005c*/ 	.byte	0x03, 0x1b
        /*005e*/ 	.short	0x00ff


	//----- nvinfo : EIATTR_NUM_BARRIERS
	.align		4
        /*0060*/ 	.byte	0x02, 0x4c
        /*0062*/ 	.byte	0x01
	.zero		1


	//----- nvinfo : EIATTR_MERCURY_ISA_VERSION
	.align		4
        /*0064*/ 	.byte	0x03, 0x5f
        /*0066*/ 	.short	0x0101


	//----- nvinfo : EIATTR_VRC_CTA_INIT_COUNT
	.align		4
        /*0068*/ 	.byte	0x02, 0x4a
	.zero		1
	.zero		1


	//----- nvinfo : EIATTR_EXIT_INSTR_OFFSETS
	.align		4
        /*006c*/ 	.byte	0x04, 0x1c
        /*006e*/ 	.short	(.L_19 - .L_18)


	//   ....[0]....
.L_18:
        /*0070*/ 	.word	0x00000860


	//   ....[1]....
        /*0074*/ 	.word	0x00000ac0


	//   ....[2]....
        /*0078*/ 	.word	0x00000b40


	//   ....[3]....
        /*007c*/ 	.word	0x00000b60


	//----- nvinfo : EIATTR_CRS_STACK_SIZE
	.align		4
.L_19:
        /*0080*/ 	.byte	0x04, 0x1e
        /*0082*/ 	.short	(.L_21 - .L_20)
.L_20:
        /*0084*/ 	.word	0x00000000


	//----- nvinfo : EIATTR_CBANK_PARAM_SIZE
	.align		4
.L_21:
        /*0088*/ 	.byte	0x03, 0x19
        /*008a*/ 	.short	0x0028


	//----- nvinfo : EIATTR_PARAM_CBANK
	.align		4
        /*008c*/ 	.byte	0x04, 0x0a
        /*008e*/ 	.short	(.L_23 - .L_22)
	.align		4
.L_22:
        /*0090*/ 	.word	index@(.nv.constant0._Z21wagner_fischer_kernelPiPcS0_mm)
        /*0094*/ 	.short	0x0380
        /*0096*/ 	.short	0x0028


	//----- nvinfo : EIATTR_SW_WAR
	.align		4
.L_23:
        /*0098*/ 	.byte	0x04, 0x36
        /*009a*/ 	.short	(.L_25 - .L_24)
.L_24:
        /*009c*/ 	.word	0x00000008
.L_25:


//--------------------- .nv.callgraph             --------------------------
	.section	.nv.callgraph,"",@"SHT_CUDA_CALLGRAPH"
	.align	4
	.sectionentsize	8
	.align		4
        /*0000*/ 	.word	0x00000000
	.align		4
        /*0004*/ 	.word	0xffffffff
	.align		4
        /*0008*/ 	.word	0x00000000
	.align		4
        /*000c*/ 	.word	0xfffffffe
	.align		4
        /*0010*/ 	.word	0x00000000
	.align		4
        /*0014*/ 	.word	0xfffffffd
	.align		4
        /*0018*/ 	.word	0x00000000
	.align		4
        /*001c*/ 	.word	0xfffffffc


//--------------------- .text._Z21wagner_fischer_kernelPiPcS0_mm --------------------------
	.section	.text._Z21wagner_fischer_kernelPiPcS0_mm,"ax",@progbits
	.align	128
        .global         _Z21wagner_fischer_kernelPiPcS0_mm
        .type           _Z21wagner_fischer_kernelPiPcS0_mm,@function
        .size           _Z21wagner_fischer_kernelPiPcS0_mm,(.L_x_15 - _Z21wagner_fischer_kernelPiPcS0_mm)
        .other          _Z21wagner_fischer_kernelPiPcS0_mm,@"STO_CUDA_ENTRY STV_DEFAULT"
_Z21wagner_fischer_kernelPiPcS0_mm:
.text._Z21wagner_fischer_kernelPiPcS0_mm:
[----:B------:R-:W-:Y:S01]  /*0000*/  LDC R1, c[0x0][0x37c] ;  /* 0x0000df00ff017b82 */ /* 0x000fe20000000800 */
[----:B------:R-:W0:Y:S01]  /*0010*/  LDCU.64 UR4, c[0x0][0x3a0] ;  /* 0x00007400ff0477ac */ /* 0x000e220008000a00 */
[----:B------:R-:W1:Y:S06]  /*0020*/  S2R R13, SR_TID.X ;  /* 0x00000000000d7919 */ /* 0x000e6c0000002100 */
[----:B------:R-:W1:Y:S01]  /*0030*/  LDC.64 R2, c[0x0][0x380] ;  /* 0x0000e000ff027b82 */ /* 0x000e620000000a00 */
[----:B------:R-:W-:Y:S01]  /*0040*/  IMAD.MOV.U32 R15, RZ, RZ, RZ ;  /* 0x000000ffff0f7224 */ /* 0x000fe200078e00ff */
[----:B------:R-:W2:Y:S01]  /*0050*/  LDCU.128 UR8, c[0x0][0x390] ;  /* 0x00007200ff0877ac */ /* 0x000ea20008000c00 */
[----:B------:R-:W3:Y:S01]  /*0060*/  LDCU.64 UR6, c[0x0][0x358] ;  /* 0x00006b00ff0677ac */ /* 0x000ee20008000a00 */
[----:B0-----:R-:W-:Y:S01]  /*0070*/  UIADD3 UR4, UP0, UPT, UR4, 0x1, URZ ;  /* 0x0000000104047890 */ /* 0x001fe2000ff1e0ff */
[----:B--2---:R-:W-:-:S03]  /*0080*/  IMAD.U32 R0, RZ, RZ, UR10 ;  /* 0x0000000aff007e24 */ /* 0x004fc6000f8e00ff */
[----:B------:R-:W-:Y:S01]  /*0090*/  UIADD3.X UR5, UPT, UPT, URZ, UR5, URZ, UP0, !UPT ;  /* 0x00000005ff057290 */ /* 0x000fe200087fe4ff */
[----:B------:R-:W-:Y:S01]  /*00a0*/  IMAD.U32 R12, RZ, RZ, UR11 ;  /* 0x0000000bff0c7e24 */ /* 0x000fe2000f8e00ff */
[----:B------:R-:W-:-:S04]  /*00b0*/  IADD3 R14, P0, PT, R0, UR4, RZ ;  /* 0x00000004000e7c10 */ /* 0x000fc8000ff1e0ff */
[----:B------:R-:W-:Y:S02]  /*00c0*/  IADD3.X R16, PT, PT, R12, UR5, RZ, P0, !PT ;  /* 0x000000050c107c10 */ /* 0x000fe400087fe4ff */
[C---:B------:R-:W-:Y:S01]  /*00d0*/  ISETP.GE.U32.AND P0, PT, R14.reuse, 0x2, PT ;  /* 0x000000020e00780c */ /* 0x040fe20003f06070 */
[C---:B-1----:R-:W-:Y:S01]  /*00e0*/  IMAD.WIDE.U32 R2, R13.reuse, 0x4, R2 ;  /* 0x000000040d027825 */ /* 0x042fe200078e0002 */
[----:B------:R-:W-:Y:S02]  /*00f0*/  ISETP.GT.U32.AND P1, PT, R14, 0x1, PT ;  /* 0x000000010e00780c */ /* 0x000fe40003f24070 */
[C---:B------:R-:W-:Y:S02]  /*0100*/  ISETP.GE.U32.AND.EX P0, PT, R16.reuse, RZ, PT, P0 ;  /* 0x000000ff1000720c */ /* 0x040fe40003f06100 */
[----:B------:R-:W-:Y:S02]  /*0110*/  IADD3 R4, P2, PT, R13, UR8, RZ ;  /* 0x000000080d047c10 */ /* 0x000fe4000ff5e0ff */
[----:B------:R-:W-:-:S03]  /*0120*/  ISETP.GT.U32.AND.EX P1, PT, R16, RZ, PT, P1 ;  /* 0x000000ff1000720c */ /* 0x000fc60003f24110 */
[----:B------:R-:W-:Y:S01]  /*0130*/  IMAD.X R5, RZ, RZ, UR9, P2 ;  /* 0x00000009ff057e24 */ /* 0x000fe200090e06ff */
[----:B------:R-:W-:Y:S02]  /*0140*/  SEL R14, R14, 0x1, P1 ;  /* 0x000000010e0e7807 */ /* 0x000fe40000800000 */
[----:B------:R-:W-:-:S03]  /*0150*/  SEL R16, R16, RZ, P1 ;  /* 0x000000ff10107207 */ /* 0x000fc60000800000 */
[----:B---3--:R-:W-:Y:S05]  /*0160*/  @!P0 BRA `(.L_x_0) ;  /* 0x0000000400b08947 */ /* 0x008fea0003800000 */
[----:B------:R-:W-:Y:S01]  /*0170*/  LOP3.LUT R15, R14, 0xfffffffe, RZ, 0xc0, !PT ;  /* 0xfffffffe0e0f7812 */ /* 0x000fe200078ec0ff */
[----:B------:R-:W-:Y:S01]  /*0180*/  BSSY.RECONVERGENT B0, `(.L_x_0) ;  /* 0x000006a000007945 */ /* 0x000fe20003800200 */
[----:B------:R-:W-:Y:S01]  /*0190*/  LOP3.LUT R17, RZ, R13, RZ, 0x33, !PT ;  /* 0x0000000dff117212 */ /* 0x000fe200078e33ff */
[----:B------:R-:W0:Y:S02]  /*01a0*/  LDCU.64 UR14, c[0x0][0x398] ;  /* 0x00007300ff0e77ac */ /* 0x000e240008000a00 */
[----:B------:R-:W-:Y:S01]  /*01b0*/  IMAD.MOV.U32 R18, RZ, RZ, R15 ;  /* 0x000000ffff127224 */ /* 0x000fe200078e000f */
[----:B------:R-:W1:Y:S01]  /*01c0*/  LDCU.64 UR8, c[0x0][0x380] ;  /* 0x00007000ff0877ac */ /* 0x000e620008000a00 */
[----:B------:R-:W2:Y:S05]  /*01d0*/  LDCU.64 UR10, c[0x0][0x388] ;  /* 0x00007100ff0a77ac */ /* 0x000eaa0008000a00 */
.L_x_10:
[C---:B---3--:R-:W-:Y:S01]  /*01e0*/  VIADD R19, R17.reuse, 0x1 ;  /* 0x0000000111137836 */ /* 0x048fe20000000000 */
[----:B------:R-:W-:Y:S01]  /*01f0*/  IADD3 R18, P0, PT, R18, -0x2, RZ ;  /* 0xfffffffe12127810 */ /* 0x000fe20007f1e0ff */
[----:B0-----:R-:W-:Y:S01]  /*0200*/  IMAD.U32 R0, RZ, RZ, UR14 ;  /* 0x0000000eff007e24 */ /* 0x001fe2000f8e00ff */
[----:B------:R-:W-:Y:S01]  /*0210*/  BSSY.RECONVERGENT B1, `(.L_x_1) ;  /* 0x0000032000017945 */ /* 0x000fe20003800200 */
[----:B------:R-:W-:Y:S01]  /*0220*/  IMAD.U32 R12, RZ, RZ, UR15 ;  /* 0x0000000fff0c7e24 */ /* 0x000fe2000f8e00ff */
[----:B-1----:R-:W-:Y:S01]  /*0230*/  SHF.R.S32.HI R7, RZ, 0x1f, R19 ;  /* 0x0000001fff077819 */ /* 0x002fe20000011413 */
[----:B------:R-:W-:Y:S01]  /*0240*/  VIADD R6, R17, 0x2 ;  /* 0x0000000211067836 */ /* 0x000fe20000000000 */
[----:B------:R-:W-:Y:S01]  /*0250*/  ISETP.GT.U32.AND P1, PT, R19, R0, PT ;  /* 0x000000001300720c */ /* 0x000fe20003f24070 */
[----:B------:R-:W-:Y:S01]  /*0260*/  IMAD.MOV.U32 R20, RZ, RZ, R17 ;  /* 0x000000ffff147224 */ /* 0x000fe200078e0011 */
[----:B------:R-:W-:Y:S01]  /*0270*/  IADD3.X R16, PT, PT, R16, -0x1, RZ, P0, !PT ;  /* 0xffffffff10107810 */ /* 0x000fe200007fe4ff */
[----:B------:R-:W-:Y:S01]  /*0280*/  IMAD.MOV.U32 R17, RZ, RZ, R6 ;  /* 0x000000ffff117224 */ /* 0x000fe200078e0006 */
[----:B------:R-:W-:-:S02]  /*0290*/  ISETP.GT.U32.AND.EX P1, PT, R7, R12, PT, P1 ;  /* 0x0000000c0700720c */ /* 0x000fc40003f24110 */
[----:B------:R-:W-:Y:S02]  /*02a0*/  ISETP.NE.U32.AND P0, PT, R18, RZ, PT ;  /* 0x000000ff1200720c */ /* 0x000fe40003f05070 */
[----:B------:R-:W-:Y:S02]  /*02b0*/  ISETP.LT.OR P1, PT, R19, RZ, P1 ;  /* 0x000000ff1300720c */ /* 0x000fe40000f21670 */
[----:B------:R-:W-:-:S11]  /*02c0*/  ISETP.NE.AND.EX P0, PT, R16, RZ, PT, P0 ;  /* 0x000000ff1000720c */ /* 0x000fd60003f05300 */
[----:B--2-4-:R-:W-:Y:S05]  /*02d0*/  @P1 BRA `(.L_x_2) ;  /* 0x00000000008c1947 */ /* 0x014fea0003800000 */
[----:B------:R-:W-:-:S13]  /*02e0*/  ISETP.NE.AND P1, PT, R17, 0x1, PT ;  /* 0x000000011100780c */ /* 0x000fda0003f25270 */
[----:B------:R0:W-:Y:S01]  /*02f0*/  @!P1 STG.E desc[UR6][R2.64], R13 ;  /* 0x0000000d02009986 */ /* 0x0001e2000c101906 */
[----:B------:R-:W-:Y:S05]  /*0300*/  @!P1 BRA `(.L_x_3) ;  /* 0x0000000000889947 */ /* 0x000fea0003800000 */
[----:B------:R-:W-:-:S13]  /*0310*/  ISETP.NE.AND P1, PT, R13, RZ, PT ;  /* 0x000000ff0d00720c */ /* 0x000fda0003f25270 */
[----:B------:R-:W-:Y:S05]  /*0320*/  @P1 BRA `(.L_x_4) ;  /* 0x00000000001c1947 */ /* 0x000fea0003800000 */
[C---:B------:R-:W-:Y:S02]  /*0330*/  IMAD R9, R19.reuse, UR5, RZ ;  /* 0x0000000513097c24 */ /* 0x040fe4000f8e02ff */
[----:B------:R-:W-:-:S04]  /*0340*/  IMAD.WIDE.U32 R6, R19, UR4, RZ ;  /* 0x0000000413067c25 */ /* 0x000fc8000f8e00ff */
[----:B------:R-:W-:Y:S01]  /*0350*/  IMAD.IADD R7, R7, 0x1, R9 ;  /* 0x0000000107077824 */ /* 0x000fe200078e0209 */
[----:B-1----:R-:W-:-:S04]  /*0360*/  LEA R8, P1, R6, UR8, 0x2 ;  /* 0x0000000806087c11 */ /* 0x002fc8000f8210ff */
[----:B------:R-:W-:-:S05]  /*0370*/  LEA.HI.X R9, R6, UR9, R7, 0x2, P1 ;  /* 0x0000000906097c11 */ /* 0x000fca00088f1407 */
[----:B------:R3:W-:Y:S01]  /*0380*/  STG.E desc[UR6][R8.64], R19 ;  /* 0x0000001308007986 */ /* 0x0007e2000c101906 */
[----:B------:R-:W-:Y:S05]  /*0390*/  BRA `(.L_x_3) ;  /* 0x0000000000647947 */ /* 0x000fea0003800000 */
.L_x_4:
[----:B--2---:R-:W-:Y:S01]  /*03a0*/  IADD3 R10, P1, PT, R20, UR10, RZ ;  /* 0x0000000a140a7c10 */ /* 0x004fe2000ff3e0ff */
[----:B------:R-:W2:Y:S04]  /*03b0*/  LDG.E.U8.CONSTANT R7, desc[UR6][R4.64+-0x1] ;  /* 0xffffff0604077981 */ /* 0x000ea8000c1e9100 */
[----:B------:R-:W-:-:S05]  /*03c0*/  IMAD.X R11, RZ, RZ, UR11, P1 ;  /* 0x0000000bff0b7e24 */ /* 0x000fca00088e06ff */
[----:B------:R-:W2:Y:S01]  /*03d0*/  LDG.E.U8.CONSTANT R10, desc[UR6][R10.64] ;  /* 0x000000060a0a7981 */ /* 0x000ea2000c1e9100 */
[C---:B------:R-:W-:Y:S02]  /*03e0*/  IMAD R21, R20.reuse, UR5, RZ ;  /* 0x0000000514157c24 */ /* 0x040fe4000f8e02ff */
[----:B------:R-:W-:-:S03]  /*03f0*/  IMAD.WIDE.U32 R8, R20, UR4, RZ ;  /* 0x0000000414087c25 */ /* 0x000fc6000f8e00ff */
[----:B------:R-:W-:Y:S02]  /*0400*/  LEA R6, P2, R8, R2, 0x2 ;  /* 0x0000000208067211 */ /* 0x000fe400078410ff */
[----:B--2---:R-:W-:Y:S01]  /*0410*/  ISETP.NE.AND P1, PT, R10, R7, PT ;  /* 0x000000070a00720c */ /* 0x004fe20003f25270 */
[----:B------:R-:W-:-:S05]  /*0420*/  IMAD.IADD R7, R9, 0x1, R21 ;  /* 0x0000000109077824 */ /* 0x000fca00078e0215 */
[----:B------:R-:W-:-:S07]  /*0430*/  LEA.HI.X R7, R8, R3, R7, 0x2, P2 ;  /* 0x0000000308077211 */ /* 0x000fce00010f1407 */
[----:B------:R-:W2:Y:S01]  /*0440*/  @!P1 LDG.E R21, desc[UR6][R6.64+-0x4] ;  /* 0xfffffc0606159981 */ /* 0x000ea2000c1e1900 */
[C---:B------:R-:W-:Y:S02]  /*0450*/  IMAD R23, R19.reuse, UR5, RZ ;  /* 0x0000000513177c24 */ /* 0x040fe4000f8e02ff */
[----:B------:R-:W-:-:S04]  /*0460*/  IMAD.WIDE.U32 R8, R19, UR4, RZ ;  /* 0x0000000413087c25 */ /* 0x000fc8000f8e00ff */
[----:B------:R-:W-:Y:S01]  /*0470*/  IMAD.IADD R23, R9, 0x1, R23 ;  /* 0x0000000109177824 */ /* 0x000fe200078e0217 */
[----:B------:R-:W-:-:S04]  /*0480*/  LEA R10, P2, R8, R2, 0x2 ;  /* 0x00000002080a7211 */ /* 0x000fc800078410ff */
[----:B------:R-:W-:-:S05]  /*0490*/  LEA.HI.X R11, R8, R3, R23, 0x2, P2 ;  /* 0x00000003080b7211 */ /* 0x000fca00010f1417 */
[----:B------:R-:W3:Y:S04]  /*04a0*/  @P1 LDG.E R22, desc[UR6][R10.64+-0x4] ;  /* 0xfffffc060a161981 */ /* 0x000ee8000c1e1900 */
[----:B--2---:R4:W-:Y:S04]  /*04b0*/  @!P1 STG.E desc[UR6][R10.64], R21 ;  /* 0x000000150a009986 */ /* 0x0049e8000c101906 */
[----:B------:R-:W3:Y:S04]  /*04c0*/  @P1 LDG.E R8, desc[UR6][R6.64+-0x4] ;  /* 0xfffffc0606081981 */ /* 0x000ee8000c1e1900 */
[----:B------:R-:W3:Y:S02]  /*04d0*/  @P1 LDG.E R9, desc[UR6][R6.64] ;  /* 0x0000000606091981 */ /* 0x000ee4000c1e1900 */
[----:B---3--:R-:W-:-:S05]  /*04e0*/  @P1 VIMNMX3 R8, R8, R9, R22, PT ;  /* 0x000000090808120f */ /* 0x008fca0003800116 */
[----:B------:R-:W-:-:S05]  /*04f0*/  @P1 VIADD R9, R8, 0x1 ;  /* 0x0000000108091836 */ /* 0x000fca0000000000 */
[----:B------:R4:W-:Y:S02]  /*0500*/  @P1 STG.E desc[UR6][R10.64], R9 ;  /* 0x000000090a001986 */ /* 0x0009e4000c101906 */
.L_x_2:
[----:B------:R-:W-:Y:S05]  /*0510*/  WARPSYNC.ALL ;  /* 0x0000000000007948 */ /* 0x000fea0003800000 */
[----:B------:R-:W-:Y:S06]  /*0520*/  BAR.SYNC.DEFER_BLOCKING 0x0 ;  /* 0x0000000000007b1d */ /* 0x000fec0000010000 */
.L_x_3:
[----:B-12---:R-:W-:Y:S05]  /*0530*/  BSYNC.RECONVERGENT B1 ;  /* 0x0000000000017941 */ /* 0x006fea0003800200 */
.L_x_1:
[----:B------:R-:W-:Y:S01]  /*0540*/  ISETP.GT.U32.AND P1, PT, R17, R0, PT ;  /* 0x000000001100720c */ /* 0x000fe20003f24070 */
[----:B------:R-:W-:Y:S01]  /*0550*/  BSSY.RECONVERGENT B1, `(.L_x_5) ;  /* 0x000002b000017945 */ /* 0x000fe20003800200 */
[----:B------:R-:W-:-:S04]  /*0560*/  SHF.R.S32.HI R7, RZ, 0x1f, R17 ;  /* 0x0000001fff077819 */ /* 0x000fc80000011411 */
[----:B------:R-:W-:-:S04]  /*0570*/  ISETP.GT.U32.AND.EX P1, PT, R7, R12, PT, P1 ;  /* 0x0000000c0700720c */ /* 0x000fc80003f24110 */
[----:B------:R-:W-:-:S13]  /*0580*/  ISETP.LT.OR P1, PT, R17, RZ, P1 ;  /* 0x000000ff1100720c */ /* 0x000fda0000f21670 */
[----:B------:R-:W-:Y:S05]  /*0590*/  @P1 BRA `(.L_x_6) ;  /* 0x00000000006c1947 */ /* 0x000fea0003800000 */
[----:B------:R-:W-:-:S13]  /*05a0*/  ISETP.NE.AND P1, PT, R20, -0x2, PT ;  /* 0xfffffffe1400780c */ /* 0x000fda0003f25270 */
[----:B------:R-:W-:Y:S05]  /*05b0*/  @!P1 BRA `(.L_x_7) ;  /* 0x00000000008c9947 */ /* 0x000fea0003800000 */
[----:B------:R-:W-:-:S13]  /*05c0*/  ISETP.NE.AND P1, PT, R13, RZ, PT ;  /* 0x000000ff0d00720c */ /* 0x000fda0003f25270 */
[----:B------:R-:W-:Y:S05]  /*05d0*/  @!P1 BRA `(.L_x_8) ;  /* 0x0000000000689947 */ /* 0x000fea0003800000 */
[----:B------:R-:W-:Y:S01]  /*05e0*/  IADD3 R22, P1, PT, R19, UR10, RZ ;  /* 0x0000000a13167c10 */ /* 0x000fe2000ff3e0ff */
[----:B----4-:R-:W2:Y:S04]  /*05f0*/  LDG.E.U8.CONSTANT R21, desc[UR6][R4.64+-0x1] ;  /* 0xffffff0604157981 */ /* 0x010ea8000c1e9100 */
[----:B------:R-:W-:-:S05]  /*0600*/  IMAD.X R23, RZ, RZ, UR11, P1 ;  /* 0x0000000bff177e24 */ /* 0x000fca00088e06ff */
[----:B------:R-:W2:Y:S01]  /*0610*/  LDG.E.U8.CONSTANT R22, desc[UR6][R22.64] ;  /* 0x0000000616167981 */ /* 0x000ea2000c1e9100 */
[C---:B------:R-:W-:Y:S02]  /*0620*/  IMAD R25, R19.reuse, UR5, RZ ;  /* 0x0000000513197c24 */ /* 0x040fe4000f8e02ff */
[----:B------:R-:W-:-:S04]  /*0630*/  IMAD.WIDE.U32 R6, R19, UR4, RZ ;  /* 0x0000000413067c25 */ /* 0x000fc8000f8e00ff */
[C---:B------:R-:W-:Y:S02]  /*0640*/  IMAD R11, R17.reuse, UR5, RZ ;  /* 0x00000005110b7c24 */ /* 0x040fe4000f8e02ff */
[----:B---3--:R-:W-:Y:S01]  /*0650*/  IMAD.WIDE.U32 R8, R17, UR4, RZ ;  /* 0x0000000411087c25 */ /* 0x008fe2000f8e00ff */
[----:B------:R-:W-:-:S03]  /*0660*/  LEA R20, P3, R6, R2, 0x2 ;  /* 0x0000000206147211 */ /* 0x000fc600078610ff */
[----:B------:R-:W-:Y:S01]  /*0670*/  IMAD.IADD R25, R7, 0x1, R25 ;  /* 0x0000000107197824 */ /* 0x000fe200078e0219 */
[----:B------:R-:W-:Y:S01]  /*0680*/  LEA R10, P2, R8, R2, 0x2 ;  /* 0x00000002080a7211 */ /* 0x000fe200078410ff */
[----:B------:R-:W-:-:S05]  /*0690*/  IMAD.IADD R7, R9, 0x1, R11 ;  /* 0x0000000109077824 */ /* 0x000fca00078e020b */
[----:B------:R-:W-:Y:S02]  /*06a0*/  LEA.HI.X R11, R8, R3, R7, 0x2, P2 ;  /* 0x00000003080b7211 */ /* 0x000fe400010f1407 */
[----:B--2---:R-:W-:Y:S02]  /*06b0*/  ISETP.NE.AND P1, PT, R22, R21, PT ;  /* 0x000000151600720c */ /* 0x004fe40003f25270 */
[----:B------:R-:W-:-:S11]  /*06c0*/  LEA.HI.X R21, R6, R3, R25, 0x2, P3 ;  /* 0x0000000306157211 */ /* 0x000fd600018f1419 */
[----:B------:R-:W2:Y:S04]  /*06d0*/  @P1 LDG.E R8, desc[UR6][R10.64+-0x4] ;  /* 0xfffffc060a081981 */ /* 0x000ea8000c1e1900 */
[----:B------:R-:W2:Y:S04]  /*06e0*/  @P1 LDG.E R6, desc[UR6][R20.64+-0x4] ;  /* 0xfffffc0614061981 */ /* 0x000ea8000c1e1900 */
[----:B------:R-:W2:Y:S02]  /*06f0*/  @P1 LDG.E R7, desc[UR6][R20.64] ;  /* 0x0000000614071981 */ /* 0x000ea4000c1e1900 */
[----:B--2---:R-:W-:-:S05]  /*0700*/  @P1 VIMNMX3 R6, R6, R7, R8, PT ;  /* 0x000000070606120f */ /* 0x004fca0003800108 */
[----:B------:R-:W-:-:S05]  /*0710*/  @P1 VIADD R7, R6, 0x1 ;  /* 0x0000000106071836 */ /* 0x000fca0000000000 */
[----:B------:R1:W-:Y:S04]  /*0720*/  @P1 STG.E desc[UR6][R10.64], R7 ;  /* 0x000000070a001986 */ /* 0x0003e8000c101906 */
[----:B------:R-:W2:Y:S04]  /*0730*/  @!P1 LDG.E R9, desc[UR6][R20.64+-0x4] ;  /* 0xfffffc0614099981 */ /* 0x000ea8000c1e1900 */
[----:B--2---:R1:W-:Y:S02]  /*0740*/  @!P1 STG.E desc[UR6][R10.64], R9 ;  /* 0x000000090a009986 */ /* 0x0043e4000c101906 */
.L_x_6:
[----:B------:R-:W-:Y:S05]  /*0750*/  WARPSYNC.ALL ;  /* 0x0000000000007948 */ /* 0x000fea0003800000 */
[----:B------:R-:W-:Y:S06]  /*0760*/  BAR.SYNC.DEFER_BLOCKING 0x0 ;  /* 0x0000000000007b1d */ /* 0x000fec0000010000 */
[----:B------:R-:W-:Y:S05]  /*0770*/  BRA `(.L_x_9) ;  /* 0x0000000000207947 */ /* 0x000fea0003800000 */
.L_x_8:
[C---:B------:R-:W-:Y:S02]  /*0780*/  IMAD R7, R17.reuse, UR5, RZ ;  /* 0x0000000511077c24 */ /* 0x040fe4000f8e02ff */
[----:B---34-:R-:W-:-:S04]  /*0790*/  IMAD.WIDE.U32 R8, R17, UR4, RZ ;  /* 0x0000000411087c25 */ /* 0x018fc8000f8e00ff */
[----:B------:R-:W-:Y:S01]  /*07a0*/  IMAD.IADD R7, R9, 0x1, R7 ;  /* 0x0000000109077824 */ /* 0x000fe200078e0207 */
[----:B------:R-:W-:-:S04]  /*07b0*/  LEA R6, P1, R8, UR8, 0x2 ;  /* 0x0000000808067c11 */ /* 0x000fc8000f8210ff */
[----:B------:R-:W-:-:S05]  /*07c0*/  LEA.HI.X R7, R8, UR9, R7, 0x2, P1 ;  /* 0x0000000908077c11 */ /* 0x000fca00088f1407 */
[----:B------:R1:W-:Y:S01]  /*07d0*/  STG.E desc[UR6][R6.64], R17 ;  /* 0x0000001106007986 */ /* 0x0003e2000c101906 */
[----:B------:R-:W-:Y:S05]  /*07e0*/  BRA `(.L_x_9) ;  /* 0x0000000000047947 */ /* 0x000fea0003800000 */
.L_x_7:
[----:B------:R2:W-:Y:S02]  /*07f0*/  STG.E desc[UR6][R2.64], R13 ;  /* 0x0000000d02007986 */ /* 0x0005e4000c101906 */
.L_x_9:
[----:B------:R-:W-:Y:S05]  /*0800*/  BSYNC.RECONVERGENT B1 ;  /* 0x0000000000017941 */ /* 0x000fea0003800200 */
.L_x_5:
[----:B------:R-:W-:Y:S05]  /*0810*/  @P0 BRA `(.L_x_10) ;  /* 0xfffffff800700947 */ /* 0x000fea000383ffff */
[----:B------:R-:W-:Y:S05]  /*0820*/  BSYNC.RECONVERGENT B0 ;  /* 0x0000000000007941 */ /* 0x000fea0003800200 */
.L_x_0:
[----:B------:R-:W-:-:S04]  /*0830*/  LOP3.LUT R14, R14, 0x1, RZ, 0xc0, !PT ;  /* 0x000000010e0e7812 */ /* 0x000fc800078ec0ff */
[----:B------:R-:W-:-:S04]  /*0840*/  ISETP.NE.U32.AND P0, PT, R14, 0x1, PT ;  /* 0x000000010e00780c */ /* 0x000fc80003f05070 */
[----:B------:R-:W-:-:S13]  /*0850*/  ISETP.NE.U32.AND.EX P0, PT, RZ, RZ, PT, P0 ;  /* 0x000000ffff00720c */ /* 0x000fda0003f05100 */
[----:B------:R-:W-:Y:S05]  /*0860*/  @P0 EXIT ;  /* 0x000000000000094d */ /* 0x000fea0003800000 */
[----:B------:R-:W-:-:S05]  /*0870*/  IMAD.IADD R15, R15, 0x1, -R13 ;  /* 0x000000010f0f7824 */ /* 0x000fca00078e0a0d */
[----:B------:R-:W-:Y:S02]  /*0880*/  ISETP.GT.U32.AND P0, PT, R15, R0, PT ;  /* 0x000000000f00720c */ /* 0x000fe40003f04070 */
[----:B-1----:R-:W-:-:S04]  /*0890*/  SHF.R.S32.HI R7, RZ, 0x1f, R15 ;  /* 0x0000001fff077819 */ /* 0x002fc8000001140f */
[----:B------:R-:W-:-:S04]  /*08a0*/  ISETP.GT.U32.AND.EX P0, PT, R7, R12, PT, P0 ;  /* 0x0000000c0700720c */ /* 0x000fc80003f04100 */
[----:B------:R-:W-:-:S13]  /*08b0*/  ISETP.LT.OR P0, PT, R15, RZ, P0 ;  /* 0x000000ff0f00720c */ /* 0x000fda0000701670 */
[----:B------:R-:W-:Y:S05]  /*08c0*/  @P0 BRA `(.L_x_11) ;  /* 0x0000000000740947 */ /* 0x000fea0003800000 */
[----:B------:R-:W-:-:S13]  /*08d0*/  ISETP.NE.AND P0, PT, R15, RZ, PT ;  /* 0x000000ff0f00720c */ /* 0x000fda0003f05270 */
[----:B------:R-:W-:Y:S05]  /*08e0*/  @!P0 BRA `(.L_x_12) ;  /* 0x0000000000988947 */ /* 0x000fea0003800000 */
[----:B------:R-:W-:-:S13]  /*08f0*/  ISETP.NE.AND P0, PT, R13, RZ, PT ;  /* 0x000000ff0d00720c */ /* 0x000fda0003f05270 */
[----:B------:R-:W-:Y:S05]  /*0900*/  @!P0 BRA `(.L_x_13) ;  /* 0x0000000000708947 */ /* 0x000fea0003800000 */
[----:B------:R-:W3:Y:S01]  /*0910*/  LDCU.64 UR12, c[0x0][0x388] ;  /* 0x00007100ff0c77ac */ /* 0x000ee20008000a00 */
[----:B----4-:R-:W-:Y:S01]  /*0920*/  VIADD R10, R15, 0xffffffff ;  /* 0xffffffff0f0a7836 */ /* 0x010fe20000000000 */
[----:B------:R-:W4:Y:S04]  /*0930*/  LDG.E.U8.CONSTANT R5, desc[UR6][R4.64+-0x1] ;  /* 0xffffff0604057981 */ /* 0x000f28000c1e9100 */
[----:B---3--:R-:W-:-:S05]  /*0940*/  IADD3 R8, P0, PT, R10, UR12, RZ ;  /* 0x0000000c0a087c10 */ /* 0x008fca000ff1e0ff */
[----:B------:R-:W-:-:S05]  /*0950*/  IMAD.X R9, RZ, RZ, UR13, P0 ;  /* 0x0000000dff097e24 */ /* 0x000fca00080e06ff */
[----:B------:R-:W4:Y:S01]  /*0960*/  LDG.E.U8.CONSTANT R8, desc[UR6][R8.64] ;  /* 0x0000000608087981 */ /* 0x000f22000c1e9100 */
[C---:B------:R-:W-:Y:S02]  /*0970*/  IMAD R7, R15.reuse, UR5, RZ ;  /* 0x000000050f077c24 */ /* 0x040fe4000f8e02ff */
[----:B0-2---:R-:W-:-:S04]  /*0980*/  IMAD.WIDE.U32 R12, R15, UR4, RZ ;  /* 0x000000040f0c7c25 */ /* 0x005fc8000f8e00ff */
[C---:B------:R-:W-:Y:S02]  /*0990*/  IMAD R15, R10.reuse, UR5, RZ ;  /* 0x000000050a0f7c24 */ /* 0x040fe4000f8e02ff */
[----:B------:R-:W-:Y:S01]  /*09a0*/  IMAD.WIDE.U32 R10, R10, UR4, RZ ;  /* 0x000000040a0a7c25 */ /* 0x000fe2000f8e00ff */
[----:B------:R-:W-:-:S03]  /*09b0*/  LEA R6, P2, R12, R2, 0x2 ;  /* 0x000000020c067211 */ /* 0x000fc600078410ff */
[----:B------:R-:W-:Y:S01]  /*09c0*/  IMAD.IADD R7, R13, 0x1, R7 ;  /* 0x000000010d077824 */ /* 0x000fe200078e0207 */
[----:B------:R-:W-:Y:S01]  /*09d0*/  LEA R2, P1, R10, R2, 0x2 ;  /* 0x000000020a027211 */ /* 0x000fe200078210ff */
[----:B------:R-:W-:-:S03]  /*09e0*/  IMAD.IADD R11, R11, 0x1, R15 ;  /* 0x000000010b0b7824 */ /* 0x000fc600078e020f */
[-C--:B------:R-:W-:Y:S02]  /*09f0*/  LEA.HI.X R7, R12, R3.reuse, R7, 0x2, P2 ;  /* 0x000000030c077211 */ /* 0x080fe400010f1407 */
[----:B------:R-:W-:Y:S02]  /*0a00*/  LEA.HI.X R3, R10, R3, R11, 0x2, P1 ;  /* 0x000000030a037211 */ /* 0x000fe400008f140b */
[----:B----4-:R-:W-:-:S13]  /*0a10*/  ISETP.NE.AND P0, PT, R8, R5, PT ;  /* 0x000000050800720c */ /* 0x010fda0003f05270 */
        /* <DEDUP_REMOVED lines=8> */
.L_x_11:
[----:B------:R-:W-:Y:S05]  /*0aa0*/  WARPSYNC.ALL ;  /* 0x0000000000007948 */ /* 0x000fea0003800000 */
[----:B------:R-:W-:Y:S06]  /*0ab0*/  BAR.SYNC.DEFER_BLOCKING 0x0 ;  /* 0x0000000000007b1d */ /* 0x000fec0000010000 */
[----:B------:R-:W-:Y:S05]  /*0ac0*/  EXIT ;  /* 0x000000000000794d */ /* 0x000fea0003800000 */
.L_x_13:
[----:B------:R-:W1:Y:S01]  /*0ad0*/  LDCU.64 UR12, c[0x0][0x380] ;  /* 0x00007000ff0c77ac */ /* 0x000e620008000a00 */
[C---:B0-2---:R-:W-:Y:S02]  /*0ae0*/  IMAD R3, R15.reuse, UR5, RZ ;  /* 0x000000050f037c24 */ /* 0x045fe4000f8e02ff */
[----:B------:R-:W-:-:S04]  /*0af0*/  IMAD.WIDE.U32 R4, R15, UR4, RZ ;  /* 0x000000040f047c25 */ /* 0x000fc8000f8e00ff */
[----:B------:R-:W-:Y:S01]  /*0b00*/  IMAD.IADD R3, R5, 0x1, R3 ;  /* 0x0000000105037824 */ /* 0x000fe200078e0203 */
[----:B-1----:R-:W-:-:S04]  /*0b10*/  LEA R2, P0, R4, UR12, 0x2 ;  /* 0x0000000c04027c11 */ /* 0x002fc8000f8010ff */
[----:B------:R-:W-:-:S05]  /*0b20*/  LEA.HI.X R3, R4, UR13, R3, 0x2, P0 ;  /* 0x0000000d04037c11 */ /* 0x000fca00080f1403 */
[----:B------:R-:W-:Y:S01]  /*0b30*/  STG.E desc[UR6][R2.64], R15 ;  /* 0x0000000f02007986 */ /* 0x000fe2000c101906 */
[----:B------:R-:W-:Y:S05]  /*0b40*/  EXIT ;  /* 0x000000000000794d */ /* 0x000fea0003800000 */
.L_x_12:
[----:B------:R-:W-:Y:S01]  /*0b50*/  STG.E desc[UR6][R2.64], R13 ;  /* 0x0000000d02007986 */ /* 0x000fe2000c101906 */
[----:B------:R-:W-:Y:S05]  /*0b60*/  EXIT ;  /* 0x000000000000794d */ /* 0x000fea0003800000 */
.L_x_14:
[----:B------:R-:W-:-:S00]  /*0b70*/  BRA `(.L_x_14) ;  /* 0xfffffffc00fc7947 */ /* 0x000fc0000383ffff */
[----:B------:R-:W-:-:S00]  /*0b80*/  NOP ;  /* 0x0000000000007918 */ /* 0x000fc00000000000 */
[----:B------:R-:W-:-:S00]  /*0b90*/  NOP ;  /* 0x0000000000007918 */ /* 0x000fc00000000000 */
[----:B------:R-:W-:-:S00]  /*0ba0*/  NOP ;  /* 0x0000000000007918 */ /* 0x000fc00000000000 */
[----:B------:R-:W-:-:S00]  /*0bb0*/  NOP ;  /* 0x0000000000007918 */ /* 0x000fc00000000000 */
[----:B------:R-:W-:-:S00]  /*0bc0*/  NOP ;  /* 0x0000000000007918 */ /* 0x000fc00000000000 */
[----:B------:R-:W-:-:S00]  /*0bd0*/  NOP ;  /* 0x0000000000007918 */ /* 0x000fc00000000000 */
[----:B------:R-:W-:-:S00]  /*0be0*/  NOP ;  /* 0x0000000000007918 */ /* 0x000fc00000000000 */
[----:B------:R-:W-:-:S00]  /*0bf0*/  NOP ;  /* 0x0000000000007918 */ /* 0x000fc00000000000 */
.L_x_15:


//--------------------- .nv.shared.reserved.0     --------------------------
	.section	.nv.shared.reserved.0,"aw",@nobits
	.weak		__nv_reservedSMEM_offset_0_alias
	.size		__nv_reservedSMEM_offset_0_alias, 0, 64
	.other		__nv_reservedSMEM_offset_0_alias,@"STO_CUDA_RESERVED_SHARED STV_DEFAULT"
__nv_reservedSMEM_offset_0_alias:
	.zero		0
	.zero		64


//--------------------- .nv.constant0._Z21wagner_fischer_kernelPiPcS0_mm --------------------------
	.section	.nv.constant0._Z21wagner_fischer_kernelPiPcS0_mm,"a",@progbits
	.sectionflags	@""
	.align	4
.nv.constant0._Z21wagner_fischer_kernelPiPcS0_mm:
	.zero		936


//--------------------- SYMBOLS --------------------------

	.type		.nv.reservedSmem.offset0,@object
	.size		.nv.reservedSmem.offset0,0x4
